	.headerflags	@"EF_CUDA_TEXMODE_UNIFIED EF_CUDA_64BIT_ADDRESS EF_CUDA_ACCELERATORS EF_CUDA_SM90 EF_CUDA_VIRTUAL_SM(EF_CUDA_SM90)"
	.elftype	@"ET_EXEC"


//--------------------- .nv.info                  --------------------------
	.section	.nv.info,"",@"SHT_CUDA_INFO"
	.align	4


	//----- nvinfo : EIATTR_REGCOUNT
	.align		4
        /*0000*/ 	.byte	0x04, 0x2f
        /*0002*/ 	.short	(.L_2 - .L_1)
	.align		4
.L_1:
        /*0004*/ 	.word	index@(triton_per_fused__log_softmax_div_mul_neg_sum_1)
        /*0008*/ 	.word	0x00000020


	//----- nvinfo : EIATTR_MIN_STACK_SIZE
	.align		4
.L_2:
        /*000c*/ 	.byte	0x04, 0x12
        /*000e*/ 	.short	(.L_4 - .L_3)
	.align		4
.L_3:
        /*0010*/ 	.word	index@(triton_per_fused__log_softmax_div_mul_neg_sum_1)
        /*0014*/ 	.word	0x00000000


	//----- nvinfo : EIATTR_FRAME_SIZE
	.align		4
.L_4:
        /*0018*/ 	.byte	0x04, 0x11
        /*001a*/ 	.short	(.L_6 - .L_5)
	.align		4
.L_5:
        /*001c*/ 	.word	index@(triton_per_fused__log_softmax_div_mul_neg_sum_1)
        /*0020*/ 	.word	0x00000000


	//----- nvinfo : EIATTR_MIN_STACK_SIZE
	.align		4
.L_6:
        /*0024*/ 	.byte	0x04, 0x12
        /*0026*/ 	.short	(.L_8 - .L_7)
	.align		4
.L_7:
        /*0028*/ 	.word	index@(triton_per_fused__log_softmax_div_mul_neg_sum_1)
        /*002c*/ 	.word	0x00000000
.L_8:


//--------------------- .nv.info.triton_per_fused__log_softmax_div_mul_neg_sum_1 --------------------------
	.section	.nv.info.triton_per_fused__log_softmax_div_mul_neg_sum_1,"",@"SHT_CUDA_INFO"
	.sectionflags	@""
	.align	4


	//----- nvinfo : EIATTR_CUDA_API_VERSION
	.align		4
        /*0000*/ 	.byte	0x04, 0x37
        /*0002*/ 	.short	(.L_10 - .L_9)
.L_9:
        /*0004*/ 	.word	0x0000007c


	//----- nvinfo : EIATTR_KPARAM_INFO
	.align		4
.L_10:
        /*0008*/ 	.byte	0x04, 0x17
        /*000a*/ 	.short	(.L_12 - .L_11)
.L_11:
        /*000c*/ 	.word	0x00000000
        /*0010*/ 	.short	0x0003
        /*0012*/ 	.short	0x0018
        /*0014*/ 	.byte	0x00, 0xf0, 0x11, 0x00


	//----- nvinfo : EIATTR_KPARAM_INFO
	.align		4
.L_12:
        /*0018*/ 	.byte	0x04, 0x17
        /*001a*/ 	.short	(.L_14 - .L_13)
.L_13:
        /*001c*/ 	.word	0x00000000
        /*0020*/ 	.short	0x0002
        /*0022*/ 	.short	0x0010
        /*0024*/ 	.byte	0x00, 0xf4, 0x21, 0x00


	//----- nvinfo : EIATTR_KPARAM_INFO
	.align		4
.L_14:
        /*0028*/ 	.byte	0x04, 0x17
        /*002a*/ 	.short	(.L_16 - .L_15)
.L_15:
        /*002c*/ 	.word	0x00000000
        /*0030*/ 	.short	0x0001
        /*0032*/ 	.short	0x0008
        /*0034*/ 	.byte	0x00, 0xf4, 0x21, 0x00


	//----- nvinfo : EIATTR_KPARAM_INFO
	.align		4
.L_16:
        /*0038*/ 	.byte	0x04, 0x17
        /*003a*/ 	.short	(.L_18 - .L_17)
.L_17:
        /*003c*/ 	.word	0x00000000
        /*0040*/ 	.short	0x0000
        /*0042*/ 	.short	0x0000
        /*0044*/ 	.byte	0x00, 0xf4, 0x21, 0x00


	//----- nvinfo : EIATTR_SPARSE_MMA_MASK
	.align		4
.L_18:
        /*0048*/ 	.byte	0x03, 0x50
        /*004a*/ 	.short	0x0000


	//----- nvinfo : EIATTR_MAXREG_COUNT
	.align		4
        /*004c*/ 	.byte	0x03, 0x1b
        /*004e*/ 	.short	0x00ff


	//----- nvinfo : EIATTR_COOP_GROUP_MASK_REGIDS
	.align		4
        /*0050*/ 	.byte	0x04, 0x29
        /*0052*/ 	.short	(.L_20 - .L_19)


	//   ....[0]....
.L_19:
        /*0054*/ 	.word	0xffffffff


	//   ....[1]....
        /*0058*/ 	.word	0xffffffff


	//   ....[2]....
        /*005c*/ 	.word	0xffffffff


	//   ....[3]....
        /*0060*/ 	.word	0xffffffff


	//   ....[4]....
        /*0064*/ 	.word	0xffffffff


	//   ....[5]....
        /*0068*/ 	.word	0xffffffff


	//----- nvinfo : EIATTR_COOP_GROUP_INSTR_OFFSETS
	.align		4
.L_20:
        /*006c*/ 	.byte	0x04, 0x28
        /*006e*/ 	.short	(.L_22 - .L_21)


	//   ....[0]....
.L_21:
        /*0070*/ 	.word	0x00000da0


	//   ....[1]....
        /*0074*/ 	.word	0x00000dc0


	//   ....[2]....
        /*0078*/ 	.word	0x00000de0


	//   ....[3]....
        /*007c*/ 	.word	0x00000e00


	//   ....[4]....
        /*0080*/ 	.word	0x00000e40


	//   ....[5]....
        /*0084*/ 	.word	0x00000f10


	//----- nvinfo : EIATTR_EXIT_INSTR_OFFSETS
	.align		4
.L_22:
        /*0088*/ 	.byte	0x04, 0x1c
        /*008a*/ 	.short	(.L_24 - .L_23)


	//   ....[0]....
.L_23:
        /*008c*/ 	.word	0x00000f80


	//   ....[1]....
        /*0090*/ 	.word	0x00000fe0


	//----- nvinfo : EIATTR_REQNTID
	.align		4
.L_24:
        /*0094*/ 	.byte	0x04, 0x10
        /*0096*/ 	.short	(.L_26 - .L_25)
.L_25:
        /*0098*/ 	.word	0x00000040
        /*009c*/ 	.word	0x00000001
        /*00a0*/ 	.word	0x00000001


	//----- nvinfo : EIATTR_CBANK_PARAM_SIZE
	.align		4
.L_26:
        /*00a4*/ 	.byte	0x03, 0x19
        /*00a6*/ 	.short	0x001c


	//----- nvinfo : EIATTR_PARAM_CBANK
	.align		4
        /*00a8*/ 	.byte	0x04, 0x0a
        /*00aa*/ 	.short	(.L_28 - .L_27)
	.align		4
.L_27:
        /*00ac*/ 	.word	index@(.nv.constant0.triton_per_fused__log_softmax_div_mul_neg_sum_1)
        /*00b0*/ 	.short	0x0210
        /*00b2*/ 	.short	0x001c


	//----- nvinfo : EIATTR_SW_WAR
	.align		4
.L_28:
        /*00b4*/ 	.byte	0x04, 0x36
        /*00b6*/ 	.short	(.L_30 - .L_29)
.L_29:
        /*00b8*/ 	.word	0x00000008
.L_30:


//--------------------- .nv.callgraph             --------------------------
	.section	.nv.callgraph,"",@"SHT_CUDA_CALLGRAPH"
	.align	4
	.sectionentsize	8
	.align		4
        /*0000*/ 	.word	0x00000000
	.align		4
        /*0004*/ 	.word	0xffffffff
	.align		4
        /*0008*/ 	.word	0x00000000
	.align		4
        /*000c*/ 	.word	0xfffffffe
	.align		4
        /*0010*/ 	.word	0x00000000
	.align		4
        /*0014*/ 	.word	0xfffffffd
	.align		4
        /*0018*/ 	.word	0x00000000
	.align		4
        /*001c*/ 	.word	0xfffffffc


//--------------------- .nv.constant4             --------------------------
	.section	.nv.constant4,"a",@progbits
	.align	8
	.align		8
.nv.constant4:
        /*0000*/ 	.dword	_$_str


//--------------------- .text.triton_per_fused__log_softmax_div_mul_neg_sum_1 --------------------------
	.section	.text.triton_per_fused__log_softmax_div_mul_neg_sum_1,"ax",@progbits
	.sectionflags	@"SHF_BARRIERS=1"
	.align	128
        .global         triton_per_fused__log_softmax_div_mul_neg_sum_1
        .type           triton_per_fused__log_softmax_div_mul_neg_sum_1,@function
        .size           triton_per_fused__log_softmax_div_mul_neg_sum_1,(.L_x_1 - triton_per_fused__log_softmax_div_mul_neg_sum_1)
        .other          triton_per_fused__log_softmax_div_mul_neg_sum_1,@"STO_CUDA_ENTRY STV_DEFAULT"
triton_per_fused__log_softmax_div_mul_neg_sum_1:
.text.triton_per_fused__log_softmax_div_mul_neg_sum_1:
[----:B------:R-:W0:Y:S01]  /*0000*/  LDC R1, c[0x0][0x28] ;  /* 0x00000a00ff017b82 */ /* 0x000e220000000800 */
[----:B------:R-:W1:Y:S07]  /*0010*/  S2R R0, SR_TID.X ;  /* 0x0000000000007919 */ /* 0x000e6e0000002100 */
[----:B------:R-:W2:Y:S01]  /*0020*/  LDC.64 R20, c[0x0][0x218] ;  /* 0x00008600ff147b82 */ /* 0x000ea20000000a00 */
[----:B------:R-:W-:-:S07]  /*0030*/  ULDC.64 UR6, c[0x0][0x208] ;  /* 0x0000820000067ab9 */ /* 0x000fce0000000a00 */
[----:B------:R-:W3:Y:S01]  /*0040*/  LDC.64 R24, c[0x0][0x220] ;  /* 0x00008800ff187b82 */ /* 0x000ee20000000a00 */
[----:B-1----:R-:W-:-:S04]  /*0050*/  SHF.L.U32 R2, R0, 0x2, RZ ;  /* 0x0000000200027819 */ /* 0x002fc800000006ff */
[----:B------:R-:W-:-:S05]  /*0060*/  LOP3.LUT R23, R2, 0xcc, RZ, 0xc0, !PT ;  /* 0x000000cc02177812 */ /* 0x000fca00078ec0ff */
[----:B--2---:R-:W-:-:S05]  /*0070*/  IMAD.WIDE.U32 R22, R23, 0x4, R20 ;  /* 0x0000000417167825 */ /* 0x004fca00078e0014 */
[----:B------:R-:W2:Y:S04]  /*0080*/  LDG.E.EL.128 R8, desc[UR6][R22.64+0x40] ;  /* 0x0000400616087981 */ /* 0x000ea8000c2e1d00 */
[----:B------:R-:W4:Y:S04]  /*0090*/  LDG.E.EL.128 R4, desc[UR6][R22.64] ;  /* 0x0000000616047981 */ /* 0x000f28000c2e1d00 */
[----:B------:R-:W5:Y:S04]  /*00a0*/  LDG.E.EL.128 R16, desc[UR6][R22.64+0xc0] ;  /* 0x0000c00616107981 */ /* 0x000f68000c2e1d00 */
[----:B------:R-:W5:Y:S01]  /*00b0*/  LDG.E.EL.128 R12, desc[UR6][R22.64+0x80] ;  /* 0x00008006160c7981 */ /* 0x000f62000c2e1d00 */
[----:B------:R-:W-:-:S05]  /*00c0*/  LOP3.LUT R29, R2, 0xfc, RZ, 0xc0, !PT ;  /* 0x000000fc021d7812 */ /* 0x000fca00078ec0ff */
[----:B------:R-:W-:-:S04]  /*00d0*/  IMAD.WIDE.U32 R20, R29, 0x4, R20 ;  /* 0x000000041d147825 */ /* 0x000fc800078e0014 */
[----:B---3--:R-:W-:Y:S02]  /*00e0*/  IMAD.WIDE.U32 R24, R29, 0x4, R24 ;  /* 0x000000041d187825 */ /* 0x008fe400078e0018 */
[----:B------:R-:W3:Y:S02]  /*00f0*/  LDG.E.128 R20, desc[UR6][R20.64] ;  /* 0x0000000614147981 */ /* 0x000ee4000c1e1d00 */
[----:B--2---:R-:W-:Y:S01]  /*0100*/  FMUL R8, R8, 1.4426950216293334961 ;  /* 0x3fb8aa3b08087820 */ /* 0x004fe20000400000 */
[----:B----4-:R-:W-:-:S04]  /*0110*/  FMUL R28, R4, 1.4426950216293334961 ;  /* 0x3fb8aa3b041c7820 */ /* 0x010fc80000400000 */
[----:B------:R-:W-:Y:S02]  /*0120*/  FSETP.GEU.AND P1, PT, R8, -126, PT ;  /* 0xc2fc00000800780b */ /* 0x000fe40003f2e000 */
[----:B------:R-:W-:-:S11]  /*0130*/  FSETP.GEU.AND P0, PT, R28, -126, PT ;  /* 0xc2fc00001c00780b */ /* 0x000fd60003f0e000 */
[----:B------:R-:W-:Y:S02]  /*0140*/  @!P1 FMUL R8, R8, 0.5 ;  /* 0x3f00000008089820 */ /* 0x000fe40000400000 */
[----:B------:R-:W-:Y:S02]  /*0150*/  @!P0 FMUL R28, R28, 0.5 ;  /* 0x3f0000001c1c8820 */ /* 0x000fe40000400000 */
[----:B------:R-:W1:Y:S08]  /*0160*/  MUFU.EX2 R27, R8 ;  /* 0x00000008001b7308 */ /* 0x000e700000000800 */
[----:B------:R-:W2:Y:S01]  /*0170*/  MUFU.EX2 R4, R28 ;  /* 0x0000001c00047308 */ /* 0x000ea20000000800 */
[----:B-1----:R-:W-:Y:S01]  /*0180*/  @!P1 FMUL R27, R27, R27 ;  /* 0x0000001b1b1b9220 */ /* 0x002fe20000400000 */
[----:B--2---:R-:W-:-:S04]  /*0190*/  @!P0 FMUL R4, R4, R4 ;  /* 0x0000000404048220 */ /* 0x004fc80000400000 */
[----:B------:R-:W-:Y:S02]  /*01a0*/  FADD R4, R4, R27 ;  /* 0x0000001b04047221 */ /* 0x000fe40000000000 */
[----:B------:R-:W2:Y:S01]  /*01b0*/  LDG.E.128 R24, desc[UR6][R24.64] ;  /* 0x0000000618187981 */ /* 0x000ea2000c1e1d00 */
[----:B------:R-:W-:Y:S01]  /*01c0*/  FMUL R5, R5, 1.4426950216293334961 ;  /* 0x3fb8aa3b05057820 */ /* 0x000fe20000400000 */
[----:B------:R-:W-:-:S04]  /*01d0*/  FMUL R28, R9, 1.4426950216293334961 ;  /* 0x3fb8aa3b091c7820 */ /* 0x000fc80000400000 */
[----:B------:R-:W-:Y:S02]  /*01e0*/  FSETP.GEU.AND P0, PT, R5, -126, PT ;  /* 0xc2fc00000500780b */ /* 0x000fe40003f0e000 */
[----:B------:R-:W-:-:S11]  /*01f0*/  FSETP.GEU.AND P1, PT, R28, -126, PT ;  /* 0xc2fc00001c00780b */ /* 0x000fd60003f2e000 */
[----:B------:R-:W-:Y:S02]  /*0200*/  @!P0 FMUL R5, R5, 0.5 ;  /* 0x3f00000005058820 */ /* 0x000fe40000400000 */
[----:B------:R-:W-:Y:S02]  /*0210*/  @!P1 FMUL R28, R28, 0.5 ;  /* 0x3f0000001c1c9820 */ /* 0x000fe40000400000 */
[----:B------:R-:W1:Y:S08]  /*0220*/  MUFU.EX2 R8, R5 ;  /* 0x0000000500087308 */ /* 0x000e700000000800 */
[----:B------:R-:W4:Y:S01]  /*0230*/  MUFU.EX2 R29, R28 ;  /* 0x0000001c001d7308 */ /* 0x000f220000000800 */
[----:B------:R-:W-:Y:S01]  /*0240*/  FMUL R9, R6, 1.4426950216293334961 ;  /* 0x3fb8aa3b06097820 */ /* 0x000fe20000400000 */
[----:B-1----:R-:W-:Y:S01]  /*0250*/  @!P0 FMUL R8, R8, R8 ;  /* 0x0000000808088220 */ /* 0x002fe20000400000 */
[----:B-----5:R-:W-:Y:S01]  /*0260*/  FMUL R12, R12, 1.4426950216293334961 ;  /* 0x3fb8aa3b0c0c7820 */ /* 0x020fe20000400000 */
[----:B----4-:R-:W-:-:S04]  /*0270*/  @!P1 FMUL R29, R29, R29 ;  /* 0x0000001d1d1d9220 */ /* 0x010fc80000400000 */
[----:B------:R-:W-:Y:S01]  /*0280*/  FADD R6, R8, R29 ;  /* 0x0000001d08067221 */ /* 0x000fe20000000000 */
[----:B------:R-:W-:Y:S01]  /*0290*/  FMUL R8, R16, 1.4426950216293334961 ;  /* 0x3fb8aa3b10087820 */ /* 0x000fe20000400000 */
[----:B------:R-:W-:Y:S01]  /*02a0*/  FMUL R16, R13, 1.4426950216293334961 ;  /* 0x3fb8aa3b0d107820 */ /* 0x000fe20000400000 */
[----:B------:R-:W-:Y:S01]  /*02b0*/  FSETP.GEU.AND P6, PT, R9, -126, PT ;  /* 0xc2fc00000900780b */ /* 0x000fe20003fce000 */
[----:B------:R-:W-:Y:S01]  /*02c0*/  FMUL R17, R17, 1.4426950216293334961 ;  /* 0x3fb8aa3b11117820 */ /* 0x000fe20000400000 */
[----:B------:R-:W-:Y:S02]  /*02d0*/  FSETP.GEU.AND P1, PT, R12, -126, PT ;  /* 0xc2fc00000c00780b */ /* 0x000fe40003f2e000 */
[----:B------:R-:W-:Y:S02]  /*02e0*/  FSETP.GEU.AND P0, PT, R16, -126, PT ;  /* 0xc2fc00001000780b */ /* 0x000fe40003f0e000 */
[----:B------:R-:W-:Y:S02]  /*02f0*/  FSETP.GEU.AND P3, PT, R8, -126, PT ;  /* 0xc2fc00000800780b */ /* 0x000fe40003f6e000 */
[----:B------:R-:W-:-:S05]  /*0300*/  FSETP.GEU.AND P2, PT, R17, -126, PT ;  /* 0xc2fc00001100780b */ /* 0x000fca0003f4e000 */
[----:B------:R-:W-:Y:S02]  /*0310*/  @!P6 FMUL R9, R9, 0.5 ;  /* 0x3f0000000909e820 */ /* 0x000fe40000400000 */
[----:B------:R-:W-:Y:S02]  /*0320*/  @!P1 FMUL R12, R12, 0.5 ;  /* 0x3f0000000c0c9820 */ /* 0x000fe40000400000 */
[----:B------:R-:W-:Y:S01]  /*0330*/  @!P0 FMUL R16, R16, 0.5 ;  /* 0x3f00000010108820 */ /* 0x000fe20000400000 */
[----:B------:R-:W-:Y:S01]  /*0340*/  MUFU.EX2 R5, R9 ;  /* 0x0000000900057308 */ /* 0x000fe20000000800 */
[----:B------:R-:W-:Y:S02]  /*0350*/  @!P3 FMUL R8, R8, 0.5 ;  /* 0x3f0000000808b820 */ /* 0x000fe40000400000 */
[----:B------:R-:W-:Y:S01]  /*0360*/  @!P2 FMUL R17, R17, 0.5 ;  /* 0x3f0000001111a820 */ /* 0x000fe20000400000 */
[----:B------:R-:W-:-:S04]  /*0370*/  FMUL R10, R10, 1.4426950216293334961 ;  /* 0x3fb8aa3b0a0a7820 */ /* 0x000fc80000400000 */
[----:B------:R-:W1:Y:S08]  /*0380*/  MUFU.EX2 R13, R12 ;  /* 0x0000000c000d7308 */ /* 0x000e700000000800 */
[----:B------:R-:W4:Y:S01]  /*0390*/  MUFU.EX2 R9, R16 ;  /* 0x0000001000097308 */ /* 0x000f220000000800 */
[----:B------:R-:W-:-:S07]  /*03a0*/  FSETP.GEU.AND P5, PT, R10, -126, PT ;  /* 0xc2fc00000a00780b */ /* 0x000fce0003fae000 */
[----:B------:R-:W5:Y:S01]  /*03b0*/  MUFU.EX2 R8, R8 ;  /* 0x0000000800087308 */ /* 0x000f620000000800 */
[----:B------:R-:W-:-:S07]  /*03c0*/  FMUL R14, R14, 1.4426950216293334961 ;  /* 0x3fb8aa3b0e0e7820 */ /* 0x000fce0000400000 */
[----:B------:R-:W3:Y:S01]  /*03d0*/  MUFU.EX2 R12, R17 ;  /* 0x00000011000c7308 */ /* 0x000ee20000000800 */
[----:B-1----:R-:W-:Y:S01]  /*03e0*/  @!P1 FMUL R13, R13, R13 ;  /* 0x0000000d0d0d9220 */ /* 0x002fe20000400000 */
[----:B----4-:R-:W-:Y:S01]  /*03f0*/  @!P0 FMUL R9, R9, R9 ;  /* 0x0000000909098220 */ /* 0x010fe20000400000 */
[----:B------:R-:W-:Y:S01]  /*0400*/  FSETP.GEU.AND P1, PT, R14, -126, PT ;  /* 0xc2fc00000e00780b */ /* 0x000fe20003f2e000 */
[----:B------:R-:W-:Y:S01]  /*0410*/  FMUL R18, R18, 1.4426950216293334961 ;  /* 0x3fb8aa3b12127820 */ /* 0x000fe20000400000 */
[----:B------:R-:W-:Y:S01]  /*0420*/  FADD R13, R4, R13 ;  /* 0x0000000d040d7221 */ /* 0x000fe20000000000 */
[----:B------:R-:W-:Y:S01]  /*0430*/  FADD R9, R6, R9 ;  /* 0x0000000906097221 */ /* 0x000fe20000000000 */
[----:B-----5:R-:W-:Y:S01]  /*0440*/  @!P3 FMUL R8, R8, R8 ;  /* 0x000000080808b220 */ /* 0x020fe20000400000 */
[----:B------:R-:W-:Y:S01]  /*0450*/  @!P5 FMUL R10, R10, 0.5 ;  /* 0x3f0000000a0ad820 */ /* 0x000fe20000400000 */
[----:B------:R-:W-:Y:S02]  /*0460*/  FSETP.GEU.AND P4, PT, R18, -126, PT ;  /* 0xc2fc00001200780b */ /* 0x000fe40003f8e000 */
[----:B------:R-:W-:Y:S01]  /*0470*/  FADD R4, R13, R8 ;  /* 0x000000080d047221 */ /* 0x000fe20000000000 */
[----:B0--3--:R-:W-:Y:S01]  /*0480*/  @!P2 FMUL R12, R12, R12 ;  /* 0x0000000c0c0ca220 */ /* 0x009fe20000400000 */
[----:B------:R-:W-:-:S03]  /*0490*/  FMUL R13, R7, 1.4426950216293334961 ;  /* 0x3fb8aa3b070d7820 */ /* 0x000fc60000400000 */
[----:B------:R-:W-:Y:S01]  /*04a0*/  FADD R6, R9, R12 ;  /* 0x0000000c09067221 */ /* 0x000fe20000000000 */
[----:B------:R-:W-:Y:S01]  /*04b0*/  FMUL R11, R11, 1.4426950216293334961 ;  /* 0x3fb8aa3b0b0b7820 */ /* 0x000fe20000400000 */
[----:B------:R-:W-:Y:S01]  /*04c0*/  @!P6 FMUL R5, R5, R5 ;  /* 0x000000050505e220 */ /* 0x000fe20000400000 */
[----:B------:R-:W0:Y:S01]  /*04d0*/  MUFU.EX2 R10, R10 ;  /* 0x0000000a000a7308 */ /* 0x000e220000000800 */
[----:B------:R-:W-:Y:S01]  /*04e0*/  @!P1 FMUL R14, R14, 0.5 ;  /* 0x3f0000000e0e9820 */ /* 0x000fe20000400000 */
[----:B------:R-:W-:Y:S02]  /*04f0*/  FSETP.GEU.AND P6, PT, R6, 1.175494350822287508e-38, PT ;  /* 0x008000000600780b */ /* 0x000fe40003fce000 */
[----:B------:R-:W-:Y:S02]  /*0500*/  FSETP.GEU.AND P2, PT, R13, -126, PT ;  /* 0xc2fc00000d00780b */ /* 0x000fe40003f4e000 */
[----:B------:R-:W-:Y:S02]  /*0510*/  FSETP.GEU.AND P3, PT, R11, -126, PT ;  /* 0xc2fc00000b00780b */ /* 0x000fe40003f6e000 */
[----:B------:R-:W1:Y:S01]  /*0520*/  MUFU.EX2 R7, R14 ;  /* 0x0000000e00077308 */ /* 0x000e620000000800 */
[----:B------:R-:W-:Y:S01]  /*0530*/  @!P4 FMUL R18, R18, 0.5 ;  /* 0x3f0000001212c820 */ /* 0x000fe20000400000 */
[----:B------:R-:W-:-:S05]  /*0540*/  FMUL R15, R15, 1.4426950216293334961 ;  /* 0x3fb8aa3b0f0f7820 */ /* 0x000fca0000400000 */
[----:B------:R-:W-:Y:S01]  /*0550*/  @!P6 FMUL R6, R6, 8388608 ;  /* 0x4b0000000606e820 */ /* 0x000fe20000400000 */
[----:B------:R-:W3:Y:S01]  /*0560*/  MUFU.EX2 R8, R18 ;  /* 0x0000001200087308 */ /* 0x000ee20000000800 */
[----:B------:R-:W-:Y:S01]  /*0570*/  @!P2 FMUL R13, R13, 0.5 ;  /* 0x3f0000000d0da820 */ /* 0x000fe20000400000 */
[----:B0-----:R-:W-:Y:S01]  /*0580*/  @!P5 FMUL R10, R10, R10 ;  /* 0x0000000a0a0ad220 */ /* 0x001fe20000400000 */
[----:B------:R-:W-:Y:S01]  /*0590*/  FSETP.GEU.AND P5, PT, R15, -126, PT ;  /* 0xc2fc00000f00780b */ /* 0x000fe20003fae000 */
[----:B------:R-:W-:Y:S01]  /*05a0*/  @!P3 FMUL R11, R11, 0.5 ;  /* 0x3f0000000b0bb820 */ /* 0x000fe20000400000 */
[----:B------:R-:W-:Y:S01]  /*05b0*/  IADD3 R9, R6, -0x3f2aaaab, RZ ;  /* 0xc0d5555506097810 */ /* 0x000fe20007ffe0ff */
[----:B------:R-:W-:Y:S01]  /*05c0*/  FMUL R19, R19, 1.4426950216293334961 ;  /* 0x3fb8aa3b13137820 */ /* 0x000fe20000400000 */
[----:B------:R-:W-:Y:S01]  /*05d0*/  FADD R10, R5, R10 ;  /* 0x0000000a050a7221 */ /* 0x000fe20000000000 */
[----:B------:R-:W0:Y:S01]  /*05e0*/  MUFU.EX2 R13, R13 ;  /* 0x0000000d000d7308 */ /* 0x000e220000000800 */
[----:B-1----:R-:W-:Y:S01]  /*05f0*/  @!P1 FMUL R7, R7, R7 ;  /* 0x0000000707079220 */ /* 0x002fe20000400000 */
[----:B------:R-:W-:-:S02]  /*0600*/  LOP3.LUT R9, R9, 0xff800000, RZ, 0xc0, !PT ;  /* 0xff80000009097812 */ /* 0x000fc400078ec0ff */
[----:B------:R-:W-:Y:S01]  /*0610*/  FSETP.GEU.AND P1, PT, R19, -126, PT ;  /* 0xc2fc00001300780b */ /* 0x000fe20003f2e000 */
[----:B------:R-:W-:-:S03]  /*0620*/  FADD R17, R10, R7 ;  /* 0x000000070a117221 */ /* 0x000fc60000000000 */
[----:B------:R1:W4:Y:S01]  /*0630*/  MUFU.EX2 R14, R11 ;  /* 0x0000000b000e7308 */ /* 0x0003220000000800 */
[----:B------:R-:W-:Y:S01]  /*0640*/  HFMA2.MMA R7, -RZ, RZ, 1.5048828125, 33.21875 ;  /* 0x3e055027ff077435 */ /* 0x000fe200000001ff */
[----:B------:R-:W-:Y:S01]  /*0650*/  IADD3 R12, R6, -R9, RZ ;  /* 0x80000009060c7210 */ /* 0x000fe20007ffe0ff */
[----:B---3--:R-:W-:Y:S01]  /*0660*/  @!P4 FMUL R8, R8, R8 ;  /* 0x000000080808c220 */ /* 0x008fe20000400000 */
[----:B------:R-:W-:Y:S01]  /*0670*/  FSETP.GEU.AND P0, PT, R4, 1.175494350822287508e-38, PT ;  /* 0x008000000400780b */ /* 0x000fe20003f0e000 */
[----:B------:R-:W-:Y:S02]  /*0680*/  @!P5 FMUL R15, R15, 0.5 ;  /* 0x3f0000000f0fd820 */ /* 0x000fe40000400000 */
[----:B------:R-:W-:Y:S01]  /*0690*/  FADD R12, R12, -1 ;  /* 0xbf8000000c0c7421 */ /* 0x000fe20000000000 */
[----:B------:R-:W-:Y:S01]  /*06a0*/  FADD R8, R17, R8 ;  /* 0x0000000811087221 */ /* 0x000fe20000000000 */
[----:B0-----:R-:W-:Y:S02]  /*06b0*/  @!P2 FMUL R13, R13, R13 ;  /* 0x0000000d0d0da220 */ /* 0x001fe40000400000 */
[----:B------:R-:W0:Y:S01]  /*06c0*/  MUFU.EX2 R15, R15 ;  /* 0x0000000f000f7308 */ /* 0x000e220000000800 */
[----:B-1----:R-:W-:Y:S01]  /*06d0*/  FFMA.FTZ R11, R12, -R7, 0.14084610342979431152 ;  /* 0x3e1039f60c0b7423 */ /* 0x002fe20000010807 */
[----:B------:R-:W-:Y:S01]  /*06e0*/  FSETP.GEU.AND P2, PT, R8, 1.175494350822287508e-38, PT ;  /* 0x008000000800780b */ /* 0x000fe20003f4e000 */
[----:B------:R-:W-:Y:S01]  /*06f0*/  @!P1 FMUL R19, R19, 0.5 ;  /* 0x3f00000013139820 */ /* 0x000fe20000400000 */
[----:B----4-:R-:W-:Y:S01]  /*0700*/  @!P3 FMUL R14, R14, R14 ;  /* 0x0000000e0e0eb220 */ /* 0x010fe20000400000 */
[----:B------:R-:W-:Y:S01]  /*0710*/  FFMA.FTZ R11, R12, R11, -0.12148627638816833496 ;  /* 0xbdf8cdcc0c0b7423 */ /* 0x000fe2000001000b */
[----:B------:R-:W-:-:S02]  /*0720*/  @!P0 FMUL R4, R4, 8388608 ;  /* 0x4b00000004048820 */ /* 0x000fc40000400000 */
[----:B------:R-:W-:Y:S02]  /*0730*/  FADD R14, R13, R14 ;  /* 0x0000000e0d0e7221 */ /* 0x000fe40000000000 */
[----:B------:R-:W1:Y:S01]  /*0740*/  MUFU.EX2 R13, R19 ;  /* 0x00000013000d7308 */ /* 0x000e620000000800 */
[----:B------:R-:W-:Y:S01]  /*0750*/  FFMA.FTZ R11, R12, R11, 0.13980610668659210205 ;  /* 0x3e0f29550c0b7423 */ /* 0x000fe2000001000b */
[----:B------:R-:W-:-:S03]  /*0760*/  IADD3 R5, R4, -0x3f2aaaab, RZ ;  /* 0xc0d5555504057810 */ /* 0x000fc60007ffe0ff */
[----:B------:R-:W-:Y:S01]  /*0770*/  FFMA.FTZ R11, R12, R11, -0.16684235632419586182 ;  /* 0xbe2ad8b90c0b7423 */ /* 0x000fe2000001000b */
[----:B------:R-:W-:Y:S01]  /*0780*/  LOP3.LUT R5, R5, 0xff800000, RZ, 0xc0, !PT ;  /* 0xff80000005057812 */ /* 0x000fe200078ec0ff */
[----:B0-----:R-:W-:Y:S01]  /*0790*/  @!P5 FMUL R15, R15, R15 ;  /* 0x0000000f0f0fd220 */ /* 0x001fe20000400000 */
[----:B------:R-:W-:Y:S01]  /*07a0*/  @!P2 FMUL R8, R8, 8388608 ;  /* 0x4b0000000808a820 */ /* 0x000fe20000400000 */
[----:B------:R-:W-:Y:S01]  /*07b0*/  FFMA.FTZ R11, R12, R11, 0.20012299716472625732 ;  /* 0x3e4ced0b0c0b7423 */ /* 0x000fe2000001000b */
[----:B------:R-:W-:Y:S01]  /*07c0*/  IADD3 R10, R4, -R5, RZ ;  /* 0x80000005040a7210 */ /* 0x000fe20007ffe0ff */
[----:B------:R-:W-:Y:S02]  /*07d0*/  FADD R14, R14, R15 ;  /* 0x0000000f0e0e7221 */ /* 0x000fe40000000000 */
[----:B------:R-:W-:Y:S01]  /*07e0*/  IADD3 R16, R8, -0x3f2aaaab, RZ ;  /* 0xc0d5555508107810 */ /* 0x000fe20007ffe0ff */
[----:B------:R-:W-:Y:S01]  /*07f0*/  FFMA.FTZ R15, R12, R11, -0.24999669194221496582 ;  /* 0xbe7fff220c0f7423 */ /* 0x000fe2000001000b */
[----:B-1----:R-:W-:Y:S01]  /*0800*/  @!P1 FMUL R13, R13, R13 ;  /* 0x0000000d0d0d9220 */ /* 0x002fe20000400000 */
[----:B------:R-:W-:Y:S01]  /*0810*/  FADD R10, R10, -1 ;  /* 0xbf8000000a0a7421 */ /* 0x000fe20000000000 */
[----:B------:R-:W-:Y:S01]  /*0820*/  LOP3.LUT R11, R16, 0xff800000, RZ, 0xc0, !PT ;  /* 0xff800000100b7812 */ /* 0x000fe200078ec0ff */
[----:B------:R-:W-:Y:S01]  /*0830*/  FFMA.FTZ R15, R12, R15, 0.33333182334899902344 ;  /* 0x3eaaaa780c0f7423 */ /* 0x000fe2000001000f */
[----:B------:R-:W-:Y:S01]  /*0840*/  FADD R13, R14, R13 ;  /* 0x0000000d0e0d7221 */ /* 0x000fe20000000000 */
[----:B------:R-:W-:Y:S01]  /*0850*/  FFMA.FTZ R17, R10, -R7, 0.14084610342979431152 ;  /* 0x3e1039f60a117423 */ /* 0x000fe20000010807 */
[----:B------:R-:W-:Y:S01]  /*0860*/  IADD3 R18, R8, -R11, RZ ;  /* 0x8000000b08127210 */ /* 0x000fe20007ffe0ff */
[----:B------:R-:W-:-:S02]  /*0870*/  FFMA.FTZ R15, R12, R15, -0.5 ;  /* 0xbf0000000c0f7423 */ /* 0x000fc4000001000f */
[----:B------:R-:W-:Y:S01]  /*0880*/  FSETP.GEU.AND P3, PT, R13, 1.175494350822287508e-38, PT ;  /* 0x008000000d00780b */ /* 0x000fe20003f6e000 */
[----:B------:R-:W-:Y:S01]  /*0890*/  FFMA.FTZ R17, R10, R17, -0.12148627638816833496 ;  /* 0xbdf8cdcc0a117423 */ /* 0x000fe20000010011 */
[----:B------:R-:W-:Y:S01]  /*08a0*/  FMUL R15, R12, R15 ;  /* 0x0000000f0c0f7220 */ /* 0x000fe20000400000 */
[----:B------:R-:W-:Y:S02]  /*08b0*/  FADD R18, R18, -1 ;  /* 0xbf80000012127421 */ /* 0x000fe40000000000 */
[----:B------:R-:W-:Y:S01]  /*08c0*/  FFMA.FTZ R17, R10, R17, 0.13980610668659210205 ;  /* 0x3e0f29550a117423 */ /* 0x000fe20000010011 */
[----:B------:R-:W-:Y:S01]  /*08d0*/  FFMA.FTZ R12, R12, R15, R12 ;  /* 0x0000000f0c0c7223 */ /* 0x000fe2000001000c */
[----:B------:R-:W-:Y:S02]  /*08e0*/  FFMA.FTZ R15, R18, -R7, 0.14084610342979431152 ;  /* 0x3e1039f6120f7423 */ /* 0x000fe40000010807 */
[----:B------:R-:W-:Y:S02]  /*08f0*/  FFMA.FTZ R17, R10, R17, -0.16684235632419586182 ;  /* 0xbe2ad8b90a117423 */ /* 0x000fe40000010011 */
[----:B------:R-:W-:-:S02]  /*0900*/  FFMA.FTZ R15, R18, R15, -0.12148627638816833496 ;  /* 0xbdf8cdcc120f7423 */ /* 0x000fc4000001000f */
[----:B------:R-:W-:Y:S01]  /*0910*/  @!P3 FMUL R13, R13, 8388608 ;  /* 0x4b0000000d0db820 */ /* 0x000fe20000400000 */
[----:B------:R-:W-:Y:S01]  /*0920*/  FFMA.FTZ R17, R10, R17, 0.20012299716472625732 ;  /* 0x3e4ced0b0a117423 */ /* 0x000fe20000010011 */
[----:B------:R-:W-:-:S03]  /*0930*/  FFMA.FTZ R15, R18, R15, 0.13980610668659210205 ;  /* 0x3e0f2955120f7423 */ /* 0x000fc6000001000f */
[----:B------:R-:W-:Y:S01]  /*0940*/  FFMA.FTZ R17, R10, R17, -0.24999669194221496582 ;  /* 0xbe7fff220a117423 */ /* 0x000fe20000010011 */
[----:B------:R-:W-:Y:S01]  /*0950*/  IADD3 R16, R13, -0x3f2aaaab, RZ ;  /* 0xc0d555550d107810 */ /* 0x000fe20007ffe0ff */
[----:B------:R-:W-:Y:S02]  /*0960*/  FFMA.FTZ R15, R18, R15, -0.16684235632419586182 ;  /* 0xbe2ad8b9120f7423 */ /* 0x000fe4000001000f */
[----:B------:R-:W-:Y:S01]  /*0970*/  FFMA.FTZ R17, R10, R17, 0.33333182334899902344 ;  /* 0x3eaaaa780a117423 */ /* 0x000fe20000010011 */
[----:B------:R-:W-:Y:S01]  /*0980*/  LOP3.LUT R16, R16, 0xff800000, RZ, 0xc0, !PT ;  /* 0xff80000010107812 */ /* 0x000fe200078ec0ff */
[----:B------:R-:W-:Y:S02]  /*0990*/  FFMA.FTZ R15, R18, R15, 0.20012299716472625732 ;  /* 0x3e4ced0b120f7423 */ /* 0x000fe4000001000f */
[----:B------:R-:W-:Y:S01]  /*09a0*/  FFMA.FTZ R17, R10, R17, -0.5 ;  /* 0xbf0000000a117423 */ /* 0x000fe20000010011 */
[----:B------:R-:W-:Y:S01]  /*09b0*/  IADD3 R14, R13, -R16, RZ ;  /* 0x800000100d0e7210 */ /* 0x000fe20007ffe0ff */
[----:B------:R-:W-:-:S02]  /*09c0*/  FFMA.FTZ R15, R18, R15, -0.24999669194221496582 ;  /* 0xbe7fff22120f7423 */ /* 0x000fc4000001000f */
[----:B------:R-:W-:Y:S02]  /*09d0*/  FMUL R17, R10, R17 ;  /* 0x000000110a117220 */ /* 0x000fe40000400000 */
[----:B------:R-:W-:Y:S01]  /*09e0*/  FFMA.FTZ R15, R18, R15, 0.33333182334899902344 ;  /* 0x3eaaaa78120f7423 */ /* 0x000fe2000001000f */
[----:B------:R-:W-:Y:S01]  /*09f0*/  FADD R14, R14, -1 ;  /* 0xbf8000000e0e7421 */ /* 0x000fe20000000000 */
[----:B------:R-:W-:Y:S02]  /*0a00*/  FFMA.FTZ R10, R10, R17, R10 ;  /* 0x000000110a0a7223 */ /* 0x000fe4000001000a */
[----:B------:R-:W-:Y:S01]  /*0a10*/  FFMA.FTZ R15, R18, R15, -0.5 ;  /* 0xbf000000120f7423 */ /* 0x000fe2000001000f */
[----:B------:R-:W-:-:S03]  /*0a20*/  FFMA.FTZ R17, R14, -R7, 0.14084610342979431152 ;  /* 0x3e1039f60e117423 */ /* 0x000fc60000010807 */
[----:B------:R-:W-:Y:S01]  /*0a30*/  FMUL R15, R18, R15 ;  /* 0x0000000f120f7220 */ /* 0x000fe20000400000 */
[----:B------:R-:W-:-:S03]  /*0a40*/  FFMA.FTZ R17, R14, R17, -0.12148627638816833496 ;  /* 0xbdf8cdcc0e117423 */ /* 0x000fc60000010011 */
[----:B------:R-:W-:Y:S01]  /*0a50*/  FFMA.FTZ R7, R18, R15, R18 ;  /* 0x0000000f12077223 */ /* 0x000fe20000010012 */
[C---:B------:R-:W-:Y:S01]  /*0a60*/  FFMA.FTZ R17, R14.reuse, R17, 0.13980610668659210205 ;  /* 0x3e0f29550e117423 */ /* 0x040fe20000010011 */
[----:B------:R-:W-:Y:S02]  /*0a70*/  I2FP.F32.S32 R18, R5 ;  /* 0x0000000500127245 */ /* 0x000fe40000201400 */
[----:B------:R-:W-:Y:S01]  /*0a80*/  FSEL R5, RZ, -23, P0 ;  /* 0xc1b80000ff057808 */ /* 0x000fe20000000000 */
[----:B------:R-:W-:-:S04]  /*0a90*/  FFMA.FTZ R17, R14, R17, -0.16684235632419586182 ;  /* 0xbe2ad8b90e117423 */ /* 0x000fc80000010011 */
[----:B------:R-:W-:Y:S01]  /*0aa0*/  FFMA.FTZ R5, R18, 1.1920928955078125e-07, R5 ;  /* 0x3400000012057823 */ /* 0x000fe20000010005 */
[----:B------:R-:W-:Y:S01]  /*0ab0*/  I2FP.F32.S32 R18, R9 ;  /* 0x0000000900127245 */ /* 0x000fe20000201400 */
[----:B------:R-:W-:Y:S01]  /*0ac0*/  FFMA.FTZ R17, R14, R17, 0.20012299716472625732 ;  /* 0x3e4ced0b0e117423 */ /* 0x000fe20000010011 */
[----:B------:R-:W-:-:S03]  /*0ad0*/  FSEL R9, RZ, -23, P6 ;  /* 0xc1b80000ff097808 */ /* 0x000fc60003000000 */
[----:B------:R-:W-:Y:S02]  /*0ae0*/  FFMA.FTZ R17, R14, R17, -0.24999669194221496582 ;  /* 0xbe7fff220e117423 */ /* 0x000fe40000010011 */
[----:B------:R-:W-:Y:S01]  /*0af0*/  FFMA.FTZ R9, R18, 1.1920928955078125e-07, R9 ;  /* 0x3400000012097823 */ /* 0x000fe20000010009 */
[----:B------:R-:W-:Y:S01]  /*0b00*/  FSEL R18, RZ, -23, P2 ;  /* 0xc1b80000ff127808 */ /* 0x000fe20001000000 */
[----:B------:R-:W-:Y:S01]  /*0b10*/  FFMA.FTZ R17, R14, R17, 0.33333182334899902344 ;  /* 0x3eaaaa780e117423 */ /* 0x000fe20000010011 */
[----:B------:R-:W-:Y:S02]  /*0b20*/  ISETP.GE.U32.AND P2, PT, R6, 0x7f800000, PT ;  /* 0x7f8000000600780c */ /* 0x000fe40003f46070 */
[----:B------:R-:W-:Y:S01]  /*0b30*/  I2FP.F32.S32 R11, R11 ;  /* 0x0000000b000b7245 */ /* 0x000fe20000201400 */
[----:B------:R-:W-:Y:S01]  /*0b40*/  FFMA.FTZ R17, R14, R17, -0.5 ;  /* 0xbf0000000e117423 */ /* 0x000fe20000010011 */
[----:B------:R-:W-:-:S03]  /*0b50*/  ISETP.GE.U32.AND P1, PT, R4, 0x7f800000, PT ;  /* 0x7f8000000400780c */ /* 0x000fc60003f26070 */
[----:B------:R-:W-:Y:S01]  /*0b60*/  FFMA.FTZ R18, R11, 1.1920928955078125e-07, R18 ;  /* 0x340000000b127823 */ /* 0x000fe20000010012 */
[----:B------:R-:W-:Y:S01]  /*0b70*/  FSEL R11, RZ, -23, P3 ;  /* 0xc1b80000ff0b7808 */ /* 0x000fe20001800000 */
[----:B------:R-:W-:Y:S01]  /*0b80*/  FMUL R17, R14, R17 ;  /* 0x000000110e117220 */ /* 0x000fe20000400000 */
[----:B------:R-:W-:Y:S02]  /*0b90*/  ISETP.GE.U32.AND P3, PT, R8, 0x7f800000, PT ;  /* 0x7f8000000800780c */ /* 0x000fe40003f66070 */
[----:B------:R-:W-:Y:S01]  /*0ba0*/  ISETP.GE.U32.AND P0, PT, R13, 0x7f800000, PT ;  /* 0x7f8000000d00780c */ /* 0x000fe20003f06070 */
[----:B------:R-:W-:Y:S01]  /*0bb0*/  FFMA.FTZ R14, R14, R17, R14 ;  /* 0x000000110e0e7223 */ /* 0x000fe2000001000e */
[----:B------:R-:W-:Y:S01]  /*0bc0*/  @P2 MOV R17, 0x7f800000 ;  /* 0x7f80000000112802 */ /* 0x000fe20000000f00 */
[----:B------:R-:W-:Y:S02]  /*0bd0*/  FFMA.FTZ R9, R9, 0.69314718246459960938, R12 ;  /* 0x3f31721809097823 */ /* 0x000fe4000001000c */
[----:B------:R-:W-:-:S02]  /*0be0*/  @P1 MOV R15, 0x7f800000 ;  /* 0x7f800000000f1802 */ /* 0x000fc40000000f00 */
[C---:B------:R-:W-:Y:S01]  /*0bf0*/  @P2 FFMA.FTZ R9, R6.reuse, R17, +INF ;  /* 0x7f80000006092423 */ /* 0x040fe20000010011 */
[----:B------:R-:W-:Y:S01]  /*0c00*/  FSETP.NEU.AND P5, PT, R6, RZ, PT ;  /* 0x000000ff0600720b */ /* 0x000fe20003fad000 */
[----:B------:R-:W-:Y:S01]  /*0c10*/  FFMA.FTZ R5, R5, 0.69314718246459960938, R10 ;  /* 0x3f31721805057823 */ /* 0x000fe2000001000a */
[----:B------:R-:W-:Y:S01]  /*0c20*/  I2FP.F32.S32 R16, R16 ;  /* 0x0000001000107245 */ /* 0x000fe20000201400 */
[C---:B------:R-:W-:Y:S01]  /*0c30*/  @P1 FFMA.FTZ R5, R4.reuse, R15, +INF ;  /* 0x7f80000004051423 */ /* 0x040fe2000001000f */
[----:B------:R-:W-:Y:S02]  /*0c40*/  @P3 MOV R17, 0x7f800000 ;  /* 0x7f80000000113802 */ /* 0x000fe40000000f00 */
[----:B------:R-:W-:Y:S02]  /*0c50*/  FSETP.NEU.AND P4, PT, R4, RZ, PT ;  /* 0x000000ff0400720b */ /* 0x000fe40003f8d000 */
[----:B------:R-:W-:Y:S01]  /*0c60*/  FSEL R4, R9, -INF , P5 ;  /* 0xff80000009047808 */ /* 0x000fe20002800000 */
[----:B------:R-:W-:Y:S01]  /*0c70*/  FFMA.FTZ R11, R16, 1.1920928955078125e-07, R11 ;  /* 0x34000000100b7823 */ /* 0x000fe2000001000b */
[----:B------:R-:W-:Y:S01]  /*0c80*/  FFMA.FTZ R7, R18, 0.69314718246459960938, R7 ;  /* 0x3f31721812077823 */ /* 0x000fe20000010007 */
[----:B------:R-:W-:Y:S01]  /*0c90*/  @P0 MOV R6, 0x7f800000 ;  /* 0x7f80000000060802 */ /* 0x000fe20000000f00 */
[C---:B------:R-:W-:Y:S01]  /*0ca0*/  @P3 FFMA.FTZ R7, R8.reuse, R17, +INF ;  /* 0x7f80000008073423 */ /* 0x040fe20000010011 */
[----:B------:R-:W-:Y:S01]  /*0cb0*/  FSETP.NEU.AND P2, PT, R8, RZ, PT ;  /* 0x000000ff0800720b */ /* 0x000fe20003f4d000 */
[----:B------:R-:W-:Y:S01]  /*0cc0*/  FADD R4, R21, -R4 ;  /* 0x8000000415047221 */ /* 0x000fe20000000000 */
[----:B------:R-:W-:Y:S01]  /*0cd0*/  FSEL R5, R5, -INF , P4 ;  /* 0xff80000005057808 */ /* 0x000fe20002000000 */
[----:B------:R-:W-:Y:S01]  /*0ce0*/  FFMA.FTZ R11, R11, 0.69314718246459960938, R14 ;  /* 0x3f3172180b0b7823 */ /* 0x000fe2000001000e */
[C---:B------:R-:W-:Y:S01]  /*0cf0*/  @P0 FFMA.FTZ R11, R13.reuse, R6, +INF ;  /* 0x7f8000000d0b0423 */ /* 0x040fe20000010006 */
[----:B------:R-:W-:Y:S01]  /*0d00*/  FSETP.NEU.AND P1, PT, R13, RZ, PT ;  /* 0x000000ff0d00720b */ /* 0x000fe20003f2d000 */
[----:B--2---:R-:W-:Y:S01]  /*0d10*/  FMUL R25, R25, R4 ;  /* 0x0000000419197220 */ /* 0x004fe20000400000 */
[----:B------:R-:W-:Y:S01]  /*0d20*/  FSEL R7, R7, -INF , P2 ;  /* 0xff80000007077808 */ /* 0x000fe20001000000 */
[----:B------:R-:W-:Y:S01]  /*0d30*/  FADD R5, R20, -R5 ;  /* 0x8000000514057221 */ /* 0x000fe20000000000 */
[----:B------:R-:W-:-:S03]  /*0d40*/  FSEL R4, R11, -INF , P1 ;  /* 0xff8000000b047808 */ /* 0x000fc60000800000 */
[----:B------:R-:W-:Y:S01]  /*0d50*/  FADD R7, R22, -R7 ;  /* 0x8000000716077221 */ /* 0x000fe20000000000 */
[----:B------:R-:W-:Y:S01]  /*0d60*/  FFMA R5, R24, R5, R25 ;  /* 0x0000000518057223 */ /* 0x000fe20000000019 */
[----:B------:R-:W-:-:S03]  /*0d70*/  FADD R4, R23, -R4 ;  /* 0x8000000417047221 */ /* 0x000fc60000000000 */
[----:B------:R-:W-:-:S04]  /*0d80*/  FFMA R26, R26, R7, R5 ;  /* 0x000000071a1a7223 */ /* 0x000fc80000000005 */
[----:B------:R-:W-:-:S05]  /*0d90*/  FFMA R4, R27, R4, R26 ;  /* 0x000000041b047223 */ /* 0x000fca000000001a */
[----:B------:R-:W0:Y:S02]  /*0da0*/  SHFL.BFLY PT, R5, R4, 0x10, 0x1f ;  /* 0x0e001f0004057f89 */ /* 0x000e2400000e0000 */
[----:B0-----:R-:W-:-:S05]  /*0db0*/  FADD R5, R4, R5 ;  /* 0x0000000504057221 */ /* 0x001fca0000000000 */
[----:B------:R-:W0:Y:S02]  /*0dc0*/  SHFL.BFLY PT, R6, R5, 0x8, 0x1f ;  /* 0x0d001f0005067f89 */ /* 0x000e2400000e0000 */
[----:B0-----:R-:W-:-:S05]  /*0dd0*/  FADD R6, R5, R6 ;  /* 0x0000000605067221 */ /* 0x001fca0000000000 */
[----:B------:R-:W0:Y:S02]  /*0de0*/  SHFL.BFLY PT, R7, R6, 0x4, 0x1f ;  /* 0x0c801f0006077f89 */ /* 0x000e2400000e0000 */
[----:B0-----:R-:W-:-:S05]  /*0df0*/  FADD R7, R6, R7 ;  /* 0x0000000706077221 */ /* 0x001fca0000000000 */
[----:B------:R-:W0:Y:S01]  /*0e00*/  SHFL.BFLY PT, R8, R7, 0x2, 0x1f ;  /* 0x0c401f0007087f89 */ /* 0x000e2200000e0000 */
[----:B------:R-:W1:Y:S01]  /*0e10*/  S2UR UR5, SR_CgaCtaId ;  /* 0x00000000000579c3 */ /* 0x000e620000008800 */
[----:B------:R-:W-:Y:S01]  /*0e20*/  LOP3.LUT P0, RZ, R0, 0x1f, RZ, 0xc0, !PT ;  /* 0x0000001f00ff7812 */ /* 0x000fe2000780c0ff */
[----:B0-----:R-:W-:-:S05]  /*0e30*/  FADD R8, R7, R8 ;  /* 0x0000000807087221 */ /* 0x001fca0000000000 */
[----:B------:R-:W0:Y:S01]  /*0e40*/  SHFL.BFLY PT, R9, R8, 0x1, 0x1f ;  /* 0x0c201f0008097f89 */ /* 0x000e2200000e0000 */
[----:B------:R-:W-:Y:S01]  /*0e50*/  UMOV UR4, 0x400 ;  /* 0x0000040000047882 */ /* 0x000fe20000000000 */
[----:B------:R-:W-:Y:S01]  /*0e60*/  SHF.R.U32.HI R4, RZ, 0x3, R0 ;  /* 0x00000003ff047819 */ /* 0x000fe20000011600 */
[----:B-1----:R-:W-:-:S03]  /*0e70*/  UPRMT UR4, UR5, 0x654, UR4 ;  /* 0x0000065405047896 */ /* 0x002fc60008000004 */
[----:B------:R-:W-:Y:S01]  /*0e80*/  LOP3.LUT R4, R4, 0x4, RZ, 0xc0, !PT ;  /* 0x0000000404047812 */ /* 0x000fe200078ec0ff */
[----:B0-----:R-:W-:-:S05]  /*0e90*/  FADD R9, R8, R9 ;  /* 0x0000000908097221 */ /* 0x001fca0000000000 */
[----:B------:R-:W-:Y:S01]  /*0ea0*/  @!P0 STS [R4+UR4], R9 ;  /* 0x0000000904008988 */ /* 0x000fe20008000804 */
[----:B------:R-:W-:Y:S01]  /*0eb0*/  BAR.SYNC.DEFER_BLOCKING 0x0 ;  /* 0x0000000000007b1d */ /* 0x000fe20000010000 */
[----:B------:R-:W-:-:S13]  /*0ec0*/  ISETP.GE.AND P1, PT, R0, 0x2, PT ;  /* 0x000000020000780c */ /* 0x000fda0003f26270 */
[----:B------:R-:W0:Y:S01]  /*0ed0*/  @!P1 LDS R3, [R2+UR4] ;  /* 0x0000000402039984 */ /* 0x000e220008000800 */
[----:B------:R-:W-:-:S04]  /*0ee0*/  LOP3.LUT R5, R0, 0x1, RZ, 0xc0, !PT ;  /* 0x0000000100057812 */ /* 0x000fc800078ec0ff */
[----:B------:R-:W-:-:S04]  /*0ef0*/  ISETP.NE.U32.AND P0, PT, R5, 0x1, PT ;  /* 0x000000010500780c */ /* 0x000fc80003f05070 */
[----:B------:R-:W-:Y:S01]  /*0f00*/  ISETP.LT.AND P0, PT, R0, 0x2, P0 ;  /* 0x000000020000780c */ /* 0x000fe20000701270 */
[----:B0-----:R-:W0:Y:S02]  /*0f10*/  SHFL.BFLY PT, R6, R3, 0x1, 0x1f ;  /* 0x0c201f0003067f89 */ /* 0x001e2400000e0000 */
[----:B0-----:R-:W-:-:S10]  /*0f20*/  FADD R5, R3, R6 ;  /* 0x0000000603057221 */ /* 0x001fd40000000000 */
[----:B------:R0:W-:Y:S01]  /*0f30*/  @P0 STS [R2+UR4], R5 ;  /* 0x0000000502000988 */ /* 0x0001e20008000804 */
[----:B------:R-:W-:Y:S01]  /*0f40*/  BAR.SYNC.DEFER_BLOCKING 0x0 ;  /* 0x0000000000007b1d */ /* 0x000fe20000010000 */
[----:B------:R-:W-:-:S05]  /*0f50*/  LOP3.LUT P0, RZ, R0, 0x3f, RZ, 0xc0, !PT ;  /* 0x0000003f00ff7812 */ /* 0x000fca000780c0ff */
[----:B------:R-:W1:Y:S02]  /*0f60*/  LDS R6, [UR4] ;  /* 0x00000004ff067984 */ /* 0x000e640008000800 */
[----:B------:R-:W-:Y:S06]  /*0f70*/  BAR.SYNC.DEFER_BLOCKING 0x0 ;  /* 0x0000000000007b1d */ /* 0x000fec0000010000 */
[----:B0-----:R-:W-:Y:S05]  /*0f80*/  @P0 EXIT ;  /* 0x000000000000094d */ /* 0x001fea0003800000 */
[----:B------:R-:W0:Y:S01]  /*0f90*/  LDC.64 R2, c[0x0][0x210] ;  /* 0x00008400ff027b82 */ /* 0x000e220000000a00 */
[----:B-1----:R-:W-:-:S04]  /*0fa0*/  FADD R6, RZ, R6 ;  /* 0x00000006ff067221 */ /* 0x002fc80000000000 */
[----:B------:R-:W-:-:S04]  /*0fb0*/  FADD R6, RZ, -R6 ;  /* 0x80000006ff067221 */ /* 0x000fc80000000000 */
[----:B------:R-:W-:-:S05]  /*0fc0*/  FMUL R5, R6, 0.015625 ;  /* 0x3c80000006057820 */ /* 0x000fca0000400000 */
[----:B0-----:R-:W-:Y:S01]  /*0fd0*/  STG.E desc[UR6][R2.64], R5 ;  /* 0x0000000502007986 */ /* 0x001fe2000c101906 */
[----:B------:R-:W-:Y:S05]  /*0fe0*/  EXIT ;  /* 0x000000000000794d */ /* 0x000fea0003800000 */
.L_x_0:
[----:B------:R-:W-:-:S00]  /*0ff0*/  BRA `(.L_x_0) ;  /* 0xfffffffc00fc7947 */ /* 0x000fc0000383ffff */
[----:B------:R-:W-:-:S00]  /*1000*/  NOP ;  /* 0x0000000000007918 */ /* 0x000fc00000000000 */
[----:B------:R-:W-:-:S00]  /*1010*/  NOP ;  /* 0x0000000000007918 */ /* 0x000fc00000000000 */
[----:B------:R-:W-:-:S00]  /*1020*/  NOP ;  /* 0x0000000000007918 */ /* 0x000fc00000000000 */
[----:B------:R-:W-:-:S00]  /*1030*/  NOP ;  /* 0x0000000000007918 */ /* 0x000fc00000000000 */
[----:B------:R-:W-:-:S00]  /*1040*/  NOP ;  /* 0x0000000000007918 */ /* 0x000fc00000000000 */
[----:B------:R-:W-:-:S00]  /*1050*/  NOP ;  /* 0x0000000000007918 */ /* 0x000fc00000000000 */
[----:B------:R-:W-:-:S00]  /*1060*/  NOP ;  /* 0x0000000000007918 */ /* 0x000fc00000000000 */
[----:B------:R-:W-:-:S00]  /*1070*/  NOP ;  /* 0x0000000000007918 */ /* 0x000fc00000000000 */
.L_x_1:


//--------------------- .nv.global.init           --------------------------
	.section	.nv.global.init,"aw",@progbits
.nv.global.init:
	.type		_$_str,@object
	.size		_$_str,(.L_0 - _$_str)
_$_str:
        /*0000*/ 	.byte	0x5f, 0x5f, 0x43, 0x55, 0x44, 0x41, 0x5f, 0x46, 0x54, 0x5a, 0x00
.L_0:


//--------------------- .nv.shared.triton_per_fused__log_softmax_div_mul_neg_sum_1 --------------------------
	.section	.nv.shared.triton_per_fused__log_softmax_div_mul_neg_sum_1,"aw",@nobits
	.sectionflags	@""
	.align	16
	.zero		1024


//--------------------- .nv.constant0.triton_per_fused__log_softmax_div_mul_neg_sum_1 --------------------------
	.section	.nv.constant0.triton_per_fused__log_softmax_div_mul_neg_sum_1,"a",@progbits
	.sectionflags	@""
	.align	4
.nv.constant0.triton_per_fused__log_softmax_div_mul_neg_sum_1:
	.zero		556
